	.headerflags	@"EF_CUDA_TEXMODE_UNIFIED EF_CUDA_64BIT_ADDRESS EF_CUDA_ACCELERATORS EF_CUDA_SM90 EF_CUDA_VIRTUAL_SM(EF_CUDA_SM90)"
	.elftype	@"ET_EXEC"


//--------------------- .nv.info                  --------------------------
	.section	.nv.info,"",@"SHT_CUDA_INFO"
	.align	4


	//----- nvinfo : EIATTR_REGCOUNT
	.align		4
        /*0000*/ 	.byte	0x04, 0x2f
        /*0002*/ 	.short	(.L_3 - .L_2)
	.align		4
.L_2:
        /*0004*/ 	.word	index@(triton_poi_fused_cat_8)
        /*0008*/ 	.word	0x00000038


	//----- nvinfo : EIATTR_MIN_STACK_SIZE
	.align		4
.L_3:
        /*000c*/ 	.byte	0x04, 0x12
        /*000e*/ 	.short	(.L_5 - .L_4)
	.align		4
.L_4:
        /*0010*/ 	.word	index@(triton_poi_fused_cat_8)
        /*0014*/ 	.word	0x00000000


	//----- nvinfo : EIATTR_FRAME_SIZE
	.align		4
.L_5:
        /*0018*/ 	.byte	0x04, 0x11
        /*001a*/ 	.short	(.L_7 - .L_6)
	.align		4
.L_6:
        /*001c*/ 	.word	index@(triton_poi_fused_cat_8)
        /*0020*/ 	.word	0x00000000


	//----- nvinfo : EIATTR_MIN_STACK_SIZE
	.align		4
.L_7:
        /*0024*/ 	.byte	0x04, 0x12
        /*0026*/ 	.short	(.L_9 - .L_8)
	.align		4
.L_8:
        /*0028*/ 	.word	index@(triton_poi_fused_cat_8)
        /*002c*/ 	.word	0x00000000
.L_9:


//--------------------- .nv.info.triton_poi_fused_cat_8 --------------------------
	.section	.nv.info.triton_poi_fused_cat_8,"",@"SHT_CUDA_INFO"
	.sectionflags	@""
	.align	4


	//----- nvinfo : EIATTR_CUDA_API_VERSION
	.align		4
        /*0000*/ 	.byte	0x04, 0x37
        /*0002*/ 	.short	(.L_11 - .L_10)
.L_10:
        /*0004*/ 	.word	0x0000007c


	//----- nvinfo : EIATTR_KPARAM_INFO
	.align		4
.L_11:
        /*0008*/ 	.byte	0x04, 0x17
        /*000a*/ 	.short	(.L_13 - .L_12)
.L_12:
        /*000c*/ 	.word	0x00000000
        /*0010*/ 	.short	0x0015
        /*0012*/ 	.short	0x00a8
        /*0014*/ 	.byte	0x00, 0xf0, 0x11, 0x00


	//----- nvinfo : EIATTR_KPARAM_INFO
	.align		4
.L_13:
        /*0018*/ 	.byte	0x04, 0x17
        /*001a*/ 	.short	(.L_15 - .L_14)
.L_14:
        /*001c*/ 	.word	0x00000000
        /*0020*/ 	.short	0x0014
        /*0022*/ 	.short	0x00a0
        /*0024*/ 	.byte	0x00, 0xf4, 0x21, 0x00


	//----- nvinfo : EIATTR_KPARAM_INFO
	.align		4
.L_15:
        /*0028*/ 	.byte	0x04, 0x17
        /*002a*/ 	.short	(.L_17 - .L_16)
.L_16:
        /*002c*/ 	.word	0x00000000
        /*0030*/ 	.short	0x0013
        /*0032*/ 	.short	0x0098
        /*0034*/ 	.byte	0x00, 0xf4, 0x21, 0x00


	//----- nvinfo : EIATTR_KPARAM_INFO
	.align		4
.L_17:
        /*0038*/ 	.byte	0x04, 0x17
        /*003a*/ 	.short	(.L_19 - .L_18)
.L_18:
        /*003c*/ 	.word	0x00000000
        /*0040*/ 	.short	0x0012
        /*0042*/ 	.short	0x0090
        /*0044*/ 	.byte	0x00, 0xf4, 0x21, 0x00


	//----- nvinfo : EIATTR_KPARAM_INFO
	.align		4
.L_19:
        /*0048*/ 	.byte	0x04, 0x17
        /*004a*/ 	.short	(.L_21 - .L_20)
.L_20:
        /*004c*/ 	.word	0x00000000
        /*0050*/ 	.short	0x0011
        /*0052*/ 	.short	0x0088
        /*0054*/ 	.byte	0x00, 0xf4, 0x21, 0x00


	//----- nvinfo : EIATTR_KPARAM_INFO
	.align		4
.L_21:
        /*0058*/ 	.byte	0x04, 0x17
        /*005a*/ 	.short	(.L_23 - .L_22)
.L_22:
        /*005c*/ 	.word	0x00000000
        /*0060*/ 	.short	0x0010
        /*0062*/ 	.short	0x0080
        /*0064*/ 	.byte	0x00, 0xf4, 0x21, 0x00


	//----- nvinfo : EIATTR_KPARAM_INFO
	.align		4
.L_23:
        /*0068*/ 	.byte	0x04, 0x17
        /*006a*/ 	.short	(.L_25 - .L_24)
.L_24:
        /*006c*/ 	.word	0x00000000
        /*0070*/ 	.short	0x000f
        /*0072*/ 	.short	0x0078
        /*0074*/ 	.byte	0x00, 0xf4, 0x21, 0x00


	//----- nvinfo : EIATTR_KPARAM_INFO
	.align		4
.L_25:
        /*0078*/ 	.byte	0x04, 0x17
        /*007a*/ 	.short	(.L_27 - .L_26)
.L_26:
        /*007c*/ 	.word	0x00000000
        /*0080*/ 	.short	0x000e
        /*0082*/ 	.short	0x0070
        /*0084*/ 	.byte	0x00, 0xf4, 0x21, 0x00


	//----- nvinfo : EIATTR_KPARAM_INFO
	.align		4
.L_27:
        /*0088*/ 	.byte	0x04, 0x17
        /*008a*/ 	.short	(.L_29 - .L_28)
.L_28:
        /*008c*/ 	.word	0x00000000
        /*0090*/ 	.short	0x000d
        /*0092*/ 	.short	0x0068
        /*0094*/ 	.byte	0x00, 0xf4, 0x21, 0x00


	//----- nvinfo : EIATTR_KPARAM_INFO
	.align		4
.L_29:
        /*0098*/ 	.byte	0x04, 0x17
        /*009a*/ 	.short	(.L_31 - .L_30)
.L_30:
        /*009c*/ 	.word	0x00000000
        /*00a0*/ 	.short	0x000c
        /*00a2*/ 	.short	0x0060
        /*00a4*/ 	.byte	0x00, 0xf4, 0x21, 0x00


	//----- nvinfo : EIATTR_KPARAM_INFO
	.align		4
.L_31:
        /*00a8*/ 	.byte	0x04, 0x17
        /*00aa*/ 	.short	(.L_33 - .L_32)
.L_32:
        /*00ac*/ 	.word	0x00000000
        /*00b0*/ 	.short	0x000b
        /*00b2*/ 	.short	0x0058
        /*00b4*/ 	.byte	0x00, 0xf4, 0x21, 0x00


	//----- nvinfo : EIATTR_KPARAM_INFO
	.align		4
.L_33:
        /*00b8*/ 	.byte	0x04, 0x17
        /*00ba*/ 	.short	(.L_35 - .L_34)
.L_34:
        /*00bc*/ 	.word	0x00000000
        /*00c0*/ 	.short	0x000a
        /*00c2*/ 	.short	0x0050
        /*00c4*/ 	.byte	0x00, 0xf4, 0x21, 0x00


	//----- nvinfo : EIATTR_KPARAM_INFO
	.align		4
.L_35:
        /*00c8*/ 	.byte	0x04, 0x17
        /*00ca*/ 	.short	(.L_37 - .L_36)
.L_36:
        /*00cc*/ 	.word	0x00000000
        /*00d0*/ 	.short	0x0009
        /*00d2*/ 	.short	0x0048
        /*00d4*/ 	.byte	0x00, 0xf4, 0x21, 0x00


	//----- nvinfo : EIATTR_KPARAM_INFO
	.align		4
.L_37:
        /*00d8*/ 	.byte	0x04, 0x17
        /*00da*/ 	.short	(.L_39 - .L_38)
.L_38:
        /*00dc*/ 	.word	0x00000000
        /*00e0*/ 	.short	0x0008
        /*00e2*/ 	.short	0x0040
        /*00e4*/ 	.byte	0x00, 0xf4, 0x21, 0x00


	//----- nvinfo : EIATTR_KPARAM_INFO
	.align		4
.L_39:
        /*00e8*/ 	.byte	0x04, 0x17
        /*00ea*/ 	.short	(.L_41 - .L_40)
.L_40:
        /*00ec*/ 	.word	0x00000000
        /*00f0*/ 	.short	0x0007
        /*00f2*/ 	.short	0x0038
        /*00f4*/ 	.byte	0x00, 0xf4, 0x21, 0x00


	//----- nvinfo : EIATTR_KPARAM_INFO
	.align		4
.L_41:
        /*00f8*/ 	.byte	0x04, 0x17
        /*00fa*/ 	.short	(.L_43 - .L_42)
.L_42:
        /*00fc*/ 	.word	0x00000000
        /*0100*/ 	.short	0x0006
        /*0102*/ 	.short	0x0030
        /*0104*/ 	.byte	0x00, 0xf4, 0x21, 0x00


	//----- nvinfo : EIATTR_KPARAM_INFO
	.align		4
.L_43:
        /*0108*/ 	.byte	0x04, 0x17
        /*010a*/ 	.short	(.L_45 - .L_44)
.L_44:
        /*010c*/ 	.word	0x00000000
        /*0110*/ 	.short	0x0005
        /*0112*/ 	.short	0x0028
        /*0114*/ 	.byte	0x00, 0xf4, 0x21, 0x00


	//----- nvinfo : EIATTR_KPARAM_INFO
	.align		4
.L_45:
        /*0118*/ 	.byte	0x04, 0x17
        /*011a*/ 	.short	(.L_47 - .L_46)
.L_46:
        /*011c*/ 	.word	0x00000000
        /*0120*/ 	.short	0x0004
        /*0122*/ 	.short	0x0020
        /*0124*/ 	.byte	0x00, 0xf4, 0x21, 0x00


	//----- nvinfo : EIATTR_KPARAM_INFO
	.align		4
.L_47:
        /*0128*/ 	.byte	0x04, 0x17
        /*012a*/ 	.short	(.L_49 - .L_48)
.L_48:
        /*012c*/ 	.word	0x00000000
        /*0130*/ 	.short	0x0003
        /*0132*/ 	.short	0x0018
        /*0134*/ 	.byte	0x00, 0xf4, 0x21, 0x00


	//----- nvinfo : EIATTR_KPARAM_INFO
	.align		4
.L_49:
        /*0138*/ 	.byte	0x04, 0x17
        /*013a*/ 	.short	(.L_51 - .L_50)
.L_50:
        /*013c*/ 	.word	0x00000000
        /*0140*/ 	.short	0x0002
        /*0142*/ 	.short	0x0010
        /*0144*/ 	.byte	0x00, 0xf4, 0x21, 0x00


	//----- nvinfo : EIATTR_KPARAM_INFO
	.align		4
.L_51:
        /*0148*/ 	.byte	0x04, 0x17
        /*014a*/ 	.short	(.L_53 - .L_52)
.L_52:
        /*014c*/ 	.word	0x00000000
        /*0150*/ 	.short	0x0001
        /*0152*/ 	.short	0x0008
        /*0154*/ 	.byte	0x00, 0xf4, 0x21, 0x00


	//----- nvinfo : EIATTR_KPARAM_INFO
	.align		4
.L_53:
        /*0158*/ 	.byte	0x04, 0x17
        /*015a*/ 	.short	(.L_55 - .L_54)
.L_54:
        /*015c*/ 	.word	0x00000000
        /*0160*/ 	.short	0x0000
        /*0162*/ 	.short	0x0000
        /*0164*/ 	.byte	0x00, 0xf4, 0x21, 0x00


	//----- nvinfo : EIATTR_SPARSE_MMA_MASK
	.align		4
.L_55:
        /*0168*/ 	.byte	0x03, 0x50
        /*016a*/ 	.short	0x0000


	//----- nvinfo : EIATTR_MAXREG_COUNT
	.align		4
        /*016c*/ 	.byte	0x03, 0x1b
        /*016e*/ 	.short	0x00ff


	//----- nvinfo : EIATTR_EXIT_INSTR_OFFSETS
	.align		4
        /*0170*/ 	.byte	0x04, 0x1c
        /*0172*/ 	.short	(.L_57 - .L_56)


	//   ....[0]....
.L_56:
        /*0174*/ 	.word	0x00001690


	//   ....[1]....
        /*0178*/ 	.word	0x000016b0


	//----- nvinfo : EIATTR_REQNTID
	.align		4
.L_57:
        /*017c*/ 	.byte	0x04, 0x10
        /*017e*/ 	.short	(.L_59 - .L_58)
.L_58:
        /*0180*/ 	.word	0x00000080
        /*0184*/ 	.word	0x00000001
        /*0188*/ 	.word	0x00000001


	//----- nvinfo : EIATTR_CBANK_PARAM_SIZE
	.align		4
.L_59:
        /*018c*/ 	.byte	0x03, 0x19
        /*018e*/ 	.short	0x00ac


	//----- nvinfo : EIATTR_PARAM_CBANK
	.align		4
        /*0190*/ 	.byte	0x04, 0x0a
        /*0192*/ 	.short	(.L_61 - .L_60)
	.align		4
.L_60:
        /*0194*/ 	.word	index@(.nv.constant0.triton_poi_fused_cat_8)
        /*0198*/ 	.short	0x0210
        /*019a*/ 	.short	0x00ac


	//----- nvinfo : EIATTR_SW_WAR
	.align		4
.L_61:
        /*019c*/ 	.byte	0x04, 0x36
        /*019e*/ 	.short	(.L_63 - .L_62)
.L_62:
        /*01a0*/ 	.word	0x00000008
.L_63:


//--------------------- .nv.callgraph             --------------------------
	.section	.nv.callgraph,"",@"SHT_CUDA_CALLGRAPH"
	.align	4
	.sectionentsize	8
	.align		4
        /*0000*/ 	.word	0x00000000
	.align		4
        /*0004*/ 	.word	0xffffffff
	.align		4
        /*0008*/ 	.word	0x00000000
	.align		4
        /*000c*/ 	.word	0xfffffffe
	.align		4
        /*0010*/ 	.word	0x00000000
	.align		4
        /*0014*/ 	.word	0xfffffffd
	.align		4
        /*0018*/ 	.word	0x00000000
	.align		4
        /*001c*/ 	.word	0xfffffffc


//--------------------- .nv.constant4             --------------------------
	.section	.nv.constant4,"a",@progbits
	.align	8
	.align		8
.nv.constant4:
        /*0000*/ 	.dword	_$_str
	.align		8
        /*0008*/ 	.dword	_$_str_$_2


//--------------------- .text.triton_poi_fused_cat_8 --------------------------
	.section	.text.triton_poi_fused_cat_8,"ax",@progbits
	.align	128
        .global         triton_poi_fused_cat_8
        .type           triton_poi_fused_cat_8,@function
        .size           triton_poi_fused_cat_8,(.L_x_1 - triton_poi_fused_cat_8)
        .other          triton_poi_fused_cat_8,@"STO_CUDA_ENTRY STV_DEFAULT"
triton_poi_fused_cat_8:
.text.triton_poi_fused_cat_8:
[----:B------:R-:W0:Y:S01]  /*0000*/  LDC R1, c[0x0][0x28] ;  /* 0x00000a00ff017b82 */ /* 0x000e220000000800 */
[----:B------:R-:W1:Y:S01]  /*0010*/  S2R R0, SR_TID.X ;  /* 0x0000000000007919 */ /* 0x000e620000002100 */
[----:B------:R-:W-:Y:S01]  /*0020*/  IMAD.MOV.U32 R8, RZ, RZ, RZ ;  /* 0x000000ffff087224 */ /* 0x000fe200078e00ff */
[----:B------:R-:W-:-:S05]  /*0030*/  ULDC.64 UR4, c[0x0][0x208] ;  /* 0x0000820000047ab9 */ /* 0x000fca0000000a00 */
[----:B------:R-:W2:Y:S01]  /*0040*/  LDC.64 R34, c[0x0][0x248] ;  /* 0x00009200ff227b82 */ /* 0x000ea20000000a00 */
[----:B------:R-:W3:Y:S01]  /*0050*/  S2R R7, SR_CTAID.X ;  /* 0x0000000000077919 */ /* 0x000ee20000002500 */
[----:B------:R-:W-:Y:S01]  /*0060*/  IMAD.MOV.U32 R11, RZ, RZ, RZ ;  /* 0x000000ffff0b7224 */ /* 0x000fe200078e00ff */
[----:B------:R-:W-:Y:S01]  /*0070*/  ULDC.64 UR6, c[0x0][0x238] ;  /* 0x00008e0000067ab9 */ /* 0x000fe20000000a00 */
[----:B------:R-:W-:Y:S02]  /*0080*/  IMAD.MOV.U32 R20, RZ, RZ, RZ ;  /* 0x000000ffff147224 */ /* 0x000fe400078e00ff */
[----:B------:R-:W-:Y:S02]  /*0090*/  IMAD.MOV.U32 R37, RZ, RZ, 0x3e800000 ;  /* 0x3e800000ff257424 */ /* 0x000fe400078e00ff */
[----:B------:R-:W4:Y:S01]  /*00a0*/  LDC.64 R50, c[0x0][0x210] ;  /* 0x00008400ff327b82 */ /* 0x000f220000000a00 */
[----:B------:R-:W-:-:S07]  /*00b0*/  IMAD.MOV.U32 R42, RZ, RZ, RZ ;  /* 0x000000ffff2a7224 */ /* 0x000fce00078e00ff */
[----:B------:R-:W5:Y:S08]  /*00c0*/  LDC.64 R24, c[0x0][0x218] ;  /* 0x00008600ff187b82 */ /* 0x000f700000000a00 */
[----:B------:R-:W2:Y:S01]  /*00d0*/  LDC.64 R48, c[0x0][0x230] ;  /* 0x00008c00ff307b82 */ /* 0x000ea20000000a00 */
[----:B-1----:R-:W-:-:S07]  /*00e0*/  IMAD.SHL.U32 R0, R0, 0x2, RZ ;  /* 0x0000000200007824 */ /* 0x002fce00078e00ff */
[----:B------:R-:W1:Y:S01]  /*00f0*/  LDC.64 R30, c[0x0][0x228] ;  /* 0x00008a00ff1e7b82 */ /* 0x000e620000000a00 */
[----:B------:R-:W-:-:S05]  /*0100*/  LOP3.LUT R0, R0, 0xfe, RZ, 0xc0, !PT ;  /* 0x000000fe00007812 */ /* 0x000fca00078ec0ff */
[----:B---3--:R-:W-:Y:S02]  /*0110*/  IMAD R21, R7, 0x100, R0 ;  /* 0x0000010007157824 */ /* 0x008fe400078e0200 */
[----:B------:R-:W-:Y:S01]  /*0120*/  IMAD.MOV.U32 R33, RZ, RZ, RZ ;  /* 0x000000ffff217224 */ /* 0x000fe200078e00ff */
[----:B------:R-:W-:Y:S02]  /*0130*/  CS2R R14, SRZ ;  /* 0x00000000000e7805 */ /* 0x000fe4000001ff00 */
[----:B------:R-:W-:Y:S02]  /*0140*/  CS2R R44, SRZ ;  /* 0x00000000002c7805 */ /* 0x000fe4000001ff00 */
[----:B------:R-:W-:Y:S01]  /*0150*/  SHF.R.S32.HI R3, RZ, 0x1f, R21 ;  /* 0x0000001fff037819 */ /* 0x000fe20000011415 */
[----:B------:R-:W3:Y:S03]  /*0160*/  LDC.64 R28, c[0x0][0x250] ;  /* 0x00009400ff1c7b82 */ /* 0x000ee60000000a00 */
[----:B------:R-:W-:-:S04]  /*0170*/  LEA.HI R0, R3, R21, RZ, 0x4 ;  /* 0x0000001503007211 */ /* 0x000fc800078f20ff */
[----:B------:R-:W-:Y:S01]  /*0180*/  SHF.R.S32.HI R9, RZ, 0x4, R0 ;  /* 0x00000004ff097819 */ /* 0x000fe20000011400 */
[----:B------:R-:W1:Y:S04]  /*0190*/  LDC.64 R2, c[0x0][0x220] ;  /* 0x00008800ff027b82 */ /* 0x000e680000000a00 */
[----:B------:R-:W-:-:S05]  /*01a0*/  IMAD.HI R4, R9, -0x7047dc11, R8 ;  /* 0x8fb823ef09047827 */ /* 0x000fca00078e0208 */
[----:B------:R-:W-:-:S04]  /*01b0*/  SHF.R.U32.HI R5, RZ, 0x1f, R4 ;  /* 0x0000001fff057819 */ /* 0x000fc80000011604 */
[----:B------:R-:W-:-:S05]  /*01c0*/  LEA.HI.SX32 R5, R4, R5, 0x19 ;  /* 0x0000000504057211 */ /* 0x000fca00078fcaff */
[----:B------:R-:W-:Y:S01]  /*01d0*/  IMAD R8, R5, -0xe4, R9 ;  /* 0xffffff1c05087824 */ /* 0x000fe200078e0209 */
[----:B------:R-:W-:-:S04]  /*01e0*/  CS2R R4, SRZ ;  /* 0x0000000000047805 */ /* 0x000fc8000001ff00 */
[C---:B------:R-:W-:Y:S01]  /*01f0*/  ISETP.GE.AND P1, PT, R8.reuse, 0x40, PT ;  /* 0x000000400800780c */ /* 0x040fe20003f26270 */
[----:B01----:R-:W-:-:S03]  /*0200*/  IMAD.WIDE R2, R8, 0x4, R2 ;  /* 0x0000000408027825 */ /* 0x003fc600078e0202 */
[----:B------:R-:W-:Y:S02]  /*0210*/  ISETP.LT.AND P3, PT, R21, 0x3900, !P1 ;  /* 0x000039001500780c */ /* 0x000fe40004f61270 */
[C---:B------:R-:W-:Y:S01]  /*0220*/  LOP3.LUT R6, R8.reuse, 0xffffffc0, RZ, 0xc0, !PT ;  /* 0xffffffc008067812 */ /* 0x040fe200078ec0ff */
[----:B--2---:R-:W-:-:S04]  /*0230*/  IMAD.WIDE R34, R8, 0x4, R34 ;  /* 0x0000000408227825 */ /* 0x004fc800078e0222 */
[----:B------:R-:W-:-:S04]  /*0240*/  IMAD.HI R17, R21, -0x7047dc11, R20 ;  /* 0x8fb823ef15117827 */ /* 0x000fc800078e0214 */
[C---:B------:R-:W-:Y:S01]  /*0250*/  VIADD R41, R21.reuse, 0x1 ;  /* 0x0000000115297836 */ /* 0x040fe20000000000 */
[----:B------:R-:W-:Y:S01]  /*0260*/  SHF.R.S32.HI R16, RZ, 0x1f, R8 ;  /* 0x0000001fff107819 */ /* 0x000fe20000011408 */
[----:B------:R-:W2:Y:S01]  /*0270*/  @P3 LDG.E.EL R4, desc[UR4][R2.64] ;  /* 0x0000000402043981 */ /* 0x000ea2000c2e1900 */
[----:B-----5:R-:W-:Y:S01]  /*0280*/  IMAD.WIDE R24, R8, 0x4, R24 ;  /* 0x0000000408187825 */ /* 0x020fe200078e0218 */
[----:B------:R-:W-:Y:S02]  /*0290*/  P2R R19, PR, RZ, 0x2 ;  /* 0x00000002ff137803 */ /* 0x000fe40000000000 */
[----:B------:R0:W5:Y:S01]  /*02a0*/  @P3 LDG.E.EL R5, desc[UR4][R2.64] ;  /* 0x0000000402053981 */ /* 0x000162000c2e1900 */
[----:B------:R-:W-:Y:S02]  /*02b0*/  ISETP.NE.AND P0, PT, R6, 0x40, PT ;  /* 0x000000400600780c */ /* 0x000fe40003f05270 */
[----:B------:R-:W-:Y:S01]  /*02c0*/  LOP3.LUT R20, R0, 0xfffffff0, RZ, 0xc0, !PT ;  /* 0xfffffff000147812 */ /* 0x000fe200078ec0ff */
[----:B------:R-:W4:Y:S01]  /*02d0*/  @P3 LDG.E.EL R45, desc[UR4][R24.64] ;  /* 0x00000004182d3981 */ /* 0x000f22000c2e1900 */
[----:B------:R-:W-:-:S13]  /*02e0*/  ISETP.LT.AND P4, PT, R21, 0x3900, !P0 ;  /* 0x000039001500780c */ /* 0x000fda0004781270 */
[----:B------:R-:W4:Y:S01]  /*02f0*/  @P4 LDG.E.EL R11, desc[UR4][R34.64+-0x100] ;  /* 0xffff0004220b4981 */ /* 0x000f22000c2e1900 */
[----:B0-----:R-:W-:Y:S01]  /*0300*/  SHF.R.S32.HI R2, RZ, 0x17, R7 ;  /* 0x00000017ff027819 */ /* 0x001fe20000011407 */
[----:B------:R-:W-:-:S03]  /*0310*/  IMAD.IADD R20, R21, 0x1, -R20 ;  /* 0x0000000115147824 */ /* 0x000fc600078e0a14 */
[----:B------:R-:W-:-:S04]  /*0320*/  SGXT R2, R2, 0x1 ;  /* 0x000000010202781a */ /* 0x000fc80000000200 */
[----:B------:R-:W-:-:S04]  /*0330*/  LEA.HI R2, R2, R41, RZ, 0x4 ;  /* 0x0000002902027211 */ /* 0x000fc800078f20ff */
[----:B------:R-:W-:-:S05]  /*0340*/  LOP3.LUT R2, R2, 0xfffffff0, RZ, 0xc0, !PT ;  /* 0xfffffff002027812 */ /* 0x000fca00078ec0ff */
[----:B------:R-:W-:-:S04]  /*0350*/  IMAD.IADD R41, R41, 0x1, -R2 ;  /* 0x0000000129297824 */ /* 0x000fc800078e0a02 */
[----:B------:R-:W-:Y:S02]  /*0360*/  IMAD R2, R41, 0x60, RZ ;  /* 0x0000006029027824 */ /* 0x000fe400078e02ff */
[----:B------:R-:W-:-:S04]  /*0370*/  IMAD.WIDE R48, R8, 0x4, R48 ;  /* 0x0000000408307825 */ /* 0x000fc800078e0230 */
[----:B------:R-:W-:Y:S01]  /*0380*/  IMAD.MOV.U32 R36, RZ, RZ, RZ ;  /* 0x000000ffff247224 */ /* 0x000fe200078e00ff */
[----:B------:R-:W4:Y:S01]  /*0390*/  @P3 LDG.E.EL R44, desc[UR4][R48.64] ;  /* 0x00000004302c3981 */ /* 0x000f22000c2e1900 */
[----:B------:R-:W-:-:S04]  /*03a0*/  IMAD.WIDE R30, R8, 0x4, R30 ;  /* 0x00000004081e7825 */ /* 0x000fc800078e021e */
[----:B------:R0:W4:Y:S02]  /*03b0*/  @P4 LDG.E.EL R36, desc[UR4][R34.64+-0x100] ;  /* 0xffff000422244981 */ /* 0x000124000c2e1900 */
[----:B0-----:R-:W0:Y:S01]  /*03c0*/  LDC.64 R34, c[0x0][0x278] ;  /* 0x00009e00ff227b82 */ /* 0x001e220000000a00 */
[----:B---3--:R-:W-:-:S04]  /*03d0*/  IMAD.WIDE R28, R8, 0x4, R28 ;  /* 0x00000004081c7825 */ /* 0x008fc800078e021c */
[----:B0-----:R-:W-:Y:S01]  /*03e0*/  IMAD.WIDE R34, R8, 0x4, R34 ;  /* 0x0000000408227825 */ /* 0x001fe200078e0222 */
[----:B--2---:R-:W-:Y:S02]  /*03f0*/  SEL R4, R4, RZ, P3 ;  /* 0x000000ff04047207 */ /* 0x004fe40001800000 */
[----:B-----5:R-:W-:-:S03]  /*0400*/  SEL R5, R5, RZ, P3 ;  /* 0x000000ff05057207 */ /* 0x020fc60001800000 */
[----:B------:R-:W-:Y:S02]  /*0410*/  FADD R18, R4, 0.0010000000474974513054 ;  /* 0x3a83126f04127421 */ /* 0x000fe40000000000 */
[----:B------:R-:W-:-:S04]  /*0420*/  FADD R5, R5, 0.0010000000474974513054 ;  /* 0x3a83126f05057421 */ /* 0x000fc80000000000 */
[----:B------:R-:W0:Y:S08]  /*0430*/  MUFU.SQRT R18, R18 ;  /* 0x0000001200127308 */ /* 0x000e300000002000 */
[----:B------:R-:W1:Y:S01]  /*0440*/  MUFU.SQRT R32, R5 ;  /* 0x0000000500207308 */ /* 0x000e620000002000 */
[----:B------:R-:W-:-:S04]  /*0450*/  SHF.R.U32.HI R4, RZ, 0x1f, R17 ;  /* 0x0000001fff047819 */ /* 0x000fc80000011611 */
[----:B------:R-:W-:Y:S02]  /*0460*/  LEA.HI.SX32 R17, R17, R4, 0x15 ;  /* 0x0000000411117211 */ /* 0x000fe400078faaff */
[----:B0-----:R-:W-:-:S03]  /*0470*/  FSETP.GT.AND P2, PT, R18, 8.50705917302346158658e+37, PT ;  /* 0x7e8000001200780b */ /* 0x001fc60003f44000 */
[----:B------:R-:W-:Y:S01]  /*0480*/  IMAD.SHL.U32 R9, R17, 0x400, RZ ;  /* 0x0000040011097824 */ /* 0x000fe200078e00ff */
[----:B-1----:R-:W-:-:S03]  /*0490*/  FSETP.GT.AND P5, PT, R32, 8.50705917302346158658e+37, PT ;  /* 0x7e8000002000780b */ /* 0x002fc60003fa4000 */
[----:B------:R-:W-:Y:S01]  /*04a0*/  IMAD R3, R20, 0x40, R9 ;  /* 0x0000004014037824 */ /* 0x000fe200078e0209 */
[----:B------:R-:W-:Y:S02]  /*04b0*/  FSETP.GEU.AND P6, PT, R18, 1.175494350822287508e-38, PT ;  /* 0x008000001200780b */ /* 0x000fe40003fce000 */
[----:B------:R-:W-:-:S03]  /*04c0*/  FSEL R38, R37, 1, P2 ;  /* 0x3f80000025267808 */ /* 0x000fc60001000000 */
[----:B------:R-:W-:Y:S01]  /*04d0*/  @P2 FMUL R18, R18, 0.25 ;  /* 0x3e80000012122820 */ /* 0x000fe20000400000 */
[C---:B------:R-:W-:Y:S02]  /*04e0*/  FSETP.GEU.AND P2, PT, R32.reuse, 1.175494350822287508e-38, PT ;  /* 0x008000002000780b */ /* 0x040fe40003f4e000 */
[----:B------:R-:W-:Y:S01]  /*04f0*/  FSEL R40, R37, 1, P5 ;  /* 0x3f80000025287808 */ /* 0x000fe20002800000 */
[----:B------:R-:W-:Y:S01]  /*0500*/  @P5 FMUL R32, R32, 0.25 ;  /* 0x3e80000020205820 */ /* 0x000fe20000400000 */
[----:B------:R-:W-:Y:S01]  /*0510*/  IADD3 R0, P5, R8, R3, RZ ;  /* 0x0000000308007210 */ /* 0x000fe20007fbe0ff */
[----:B------:R-:W-:Y:S01]  /*0520*/  IMAD R9, R41, 0x40, R9 ;  /* 0x0000004029097824 */ /* 0x000fe200078e0209 */
[----:B----4-:R-:W-:Y:S02]  /*0530*/  SEL R39, R11, RZ, P4 ;  /* 0x000000ff0b277207 */ /* 0x010fe40002000000 */
[----:B------:R-:W-:Y:S02]  /*0540*/  LEA.HI.X.SX32 R5, R3, R16, 0x1, P5 ;  /* 0x0000001003057211 */ /* 0x000fe400028f0eff */
[----:B------:R-:W-:Y:S01]  /*0550*/  LEA R6, P5, R0, UR6, 0x2 ;  /* 0x0000000600067c11 */ /* 0x000fe2000f8a10ff */
[----:B------:R-:W-:-:S03]  /*0560*/  FADD R39, R39, 0.0010000000474974513054 ;  /* 0x3a83126f27277421 */ /* 0x000fc60000000000 */
[----:B------:R-:W-:Y:S02]  /*0570*/  LEA.HI.X R7, R0, UR7, R5, 0x2, P5 ;  /* 0x0000000700077c11 */ /* 0x000fe4000a8f1405 */
[----:B------:R-:W-:Y:S01]  /*0580*/  IADD3 R0, P5, R8, R9, RZ ;  /* 0x0000000908007210 */ /* 0x000fe20007fbe0ff */
[----:B------:R-:W-:Y:S01]  /*0590*/  IMAD R5, R17, 0x600, RZ ;  /* 0x0000060011057824 */ /* 0x000fe200078e02ff */
[----:B------:R-:W0:Y:S02]  /*05a0*/  MUFU.SQRT R39, R39 ;  /* 0x0000002700277308 */ /* 0x000e240000002000 */
[----:B------:R-:W-:Y:S02]  /*05b0*/  LEA.HI.X.SX32 R11, R9, R16, 0x1, P5 ;  /* 0x00000010090b7211 */ /* 0x000fe400028f0eff */
[----:B------:R-:W-:-:S04]  /*05c0*/  LEA R26, P5, R0, UR6, 0x2 ;  /* 0x00000006001a7c11 */ /* 0x000fc8000f8a10ff */
[----:B------:R-:W-:Y:S01]  /*05d0*/  LEA.HI.X R27, R0, UR7, R11, 0x2, P5 ;  /* 0x00000007001b7c11 */ /* 0x000fe2000a8f140b */
[----:B------:R-:W-:Y:S01]  /*05e0*/  IMAD R0, R20, 0x60, RZ ;  /* 0x0000006014007824 */ /* 0x000fe200078e02ff */
[----:B------:R-:W-:Y:S01]  /*05f0*/  IADD3 R11, P5, R8, R5, RZ ;  /* 0x00000005080b7210 */ /* 0x000fe20007fbe0ff */
[----:B------:R-:W-:Y:S01]  /*0600*/  ULDC.64 UR6, c[0x0][0x260] ;  /* 0x0000980000067ab9 */ /* 0x000fe20000000a00 */
[----:B------:R-:W-:Y:S01]  /*0610*/  @!P6 FMUL R18, R18, 16777216 ;  /* 0x4b8000001212e820 */ /* 0x000fe20000400000 */
[----:B------:R-:W-:Y:S01]  /*0620*/  @!P6 FMUL R38, R38, 16777216 ;  /* 0x4b8000002626e820 */ /* 0x000fe20000400000 */
[----:B------:R-:W-:Y:S01]  /*0630*/  LEA.HI.X.SX32 R13, R5, R16, 0x1, P5 ;  /* 0x00000010050d7211 */ /* 0x000fe200028f0eff */
[----:B------:R-:W-:Y:S01]  /*0640*/  @!P2 FMUL R32, R32, 16777216 ;  /* 0x4b8000002020a820 */ /* 0x000fe20000400000 */
[----:B------:R-:W-:Y:S01]  /*0650*/  IADD3 R4, P5, R0, R11, RZ ;  /* 0x0000000b00047210 */ /* 0x000fe20007fbe0ff */
[----:B------:R-:W-:Y:S01]  /*0660*/  @!P2 FMUL R40, R40, 16777216 ;  /* 0x4b8000002828a820 */ /* 0x000fe20000400000 */
[----:B0-----:R-:W-:Y:S01]  /*0670*/  FSETP.GT.AND P6, PT, R39, 8.50705917302346158658e+37, PT ;  /* 0x7e8000002700780b */ /* 0x001fe20003fc4000 */
[----:B------:R-:W-:Y:S01]  /*0680*/  IMAD.IADD R53, R8, 0x1, R3 ;  /* 0x0000000108357824 */ /* 0x000fe200078e0203 */
[----:B------:R-:W-:Y:S01]  /*0690*/  LEA.HI.X.SX32 R5, R0, R13, 0x1, P5 ;  /* 0x0000000d00057211 */ /* 0x000fe200028f0eff */
[----:B------:R-:W-:Y:S01]  /*06a0*/  IMAD.IADD R9, R8, 0x1, R9 ;  /* 0x0000000108097824 */ /* 0x000fe200078e0209 */
[C---:B------:R-:W-:Y:S01]  /*06b0*/  LEA R46, P5, R4.reuse, UR6, 0x2 ;  /* 0x00000006042e7c11 */ /* 0x040fe2000f8a10ff */
[----:B------:R0:W2:Y:S03]  /*06c0*/  @P4 LDG.E.EL R33, desc[UR4][R26.64+-0x100] ;  /* 0xffff00041a214981 */ /* 0x0000a6000c2e1900 */
[----:B------:R-:W-:-:S02]  /*06d0*/  LEA.HI.X R47, R4, UR7, R5, 0x2, P5 ;  /* 0x00000007042f7c11 */ /* 0x000fc4000a8f1405 */
[----:B------:R-:W-:-:S04]  /*06e0*/  IADD3 R0, P5, R2, R11, RZ ;  /* 0x0000000b02007210 */ /* 0x000fc80007fbe0ff */
[----:B------:R-:W-:Y:S01]  /*06f0*/  LEA.HI.X.SX32 R11, R2, R13, 0x1, P5 ;  /* 0x0000000d020b7211 */ /* 0x000fe200028f0eff */
[----:B------:R-:W-:Y:S01]  /*0700*/  VIADD R2, R8, 0xffffff80 ;  /* 0xffffff8008027836 */ /* 0x000fe20000000000 */
[C---:B------:R-:W-:Y:S01]  /*0710*/  FSETP.GEU.AND P5, PT, R39.reuse, 1.175494350822287508e-38, PT ;  /* 0x008000002700780b */ /* 0x040fe20003fae000 */
[----:B------:R-:W-:Y:S01]  /*0720*/  @P6 FMUL R39, R39, 0.25 ;  /* 0x3e80000027276820 */ /* 0x000fe20000400000 */
[----:B------:R-:W-:Y:S01]  /*0730*/  FSEL R5, R37, 1, P6 ;  /* 0x3f80000025057808 */ /* 0x000fe20003000000 */
[----:B------:R-:W-:Y:S01]  /*0740*/  IMAD.WIDE R52, R53, 0x4, R50 ;  /* 0x0000000435347825 */ /* 0x000fe200078e0232 */
[----:B------:R-:W-:Y:S01]  /*0750*/  LEA R22, P6, R0, UR6, 0x2 ;  /* 0x0000000600167c11 */ /* 0x000fe2000f8c10ff */
[----:B0-----:R-:W0:Y:S01]  /*0760*/  LDC.64 R26, c[0x0][0x240] ;  /* 0x00009000ff1a7b82 */ /* 0x001e220000000a00 */
[----:B------:R-:W-:Y:S02]  /*0770*/  ISETP.GE.U32.AND P2, PT, R2, 0x60, PT ;  /* 0x000000600200780c */ /* 0x000fe40003f46070 */
[----:B------:R-:W-:Y:S01]  /*0780*/  LEA.HI.X R23, R0, UR7, R11, 0x2, P6 ;  /* 0x0000000700177c11 */ /* 0x000fe2000b0f140b */
[----:B------:R-:W-:Y:S01]  /*0790*/  IMAD.MOV.U32 R2, RZ, RZ, RZ ;  /* 0x000000ffff027224 */ /* 0x000fe200078e00ff */
[----:B------:R-:W-:Y:S01]  /*07a0*/  ISETP.LT.AND P6, PT, R21, 0x3900, !P2 ;  /* 0x000039001500780c */ /* 0x000fe200057c1270 */
[----:B------:R-:W-:Y:S01]  /*07b0*/  IMAD.WIDE R50, R9, 0x4, R50 ;  /* 0x0000000409327825 */ /* 0x000fe200078e0232 */
[----:B------:R-:W-:-:S03]  /*07c0*/  ULDC.64 UR6, c[0x0][0x288] ;  /* 0x0000a20000067ab9 */ /* 0x000fc60000000a00 */
[----:B------:R1:W3:Y:S08]  /*07d0*/  @P4 LDG.E.EL R2, desc[UR4][R6.64+-0x100] ;  /* 0xffff000406024981 */ /* 0x0002f0000c2e1900 */
[----:B------:R4:W5:Y:S01]  /*07e0*/  @P6 LDG.E.EL R42, desc[UR4][R22.64+-0x200] ;  /* 0xfffe0004162a6981 */ /* 0x000962000c2e1900 */
[----:B------:R-:W-:Y:S02]  /*07f0*/  IMAD.MOV.U32 R0, RZ, RZ, RZ ;  /* 0x000000ffff007224 */ /* 0x000fe400078e00ff */
[----:B------:R-:W-:Y:S01]  /*0800*/  IMAD.MOV.U32 R9, RZ, RZ, RZ ;  /* 0x000000ffff097224 */ /* 0x000fe200078e00ff */
[----:B------:R4:W2:Y:S01]  /*0810*/  @P6 LDG.E.EL R14, desc[UR4][R46.64+-0x200] ;  /* 0xfffe00042e0e6981 */ /* 0x0008a2000c2e1900 */
[----:B-1----:R-:W-:-:S03]  /*0820*/  CS2R R6, SRZ ;  /* 0x0000000000067805 */ /* 0x002fc6000001ff00 */
[----:B------:R-:W3:Y:S01]  /*0830*/  @P3 LDG.E.EL R0, desc[UR4][R30.64] ;  /* 0x000000041e003981 */ /* 0x000ee2000c2e1900 */
[----:B----4-:R-:W1:Y:S03]  /*0840*/  LDC.64 R22, c[0x0][0x258] ;  /* 0x00009600ff167b82 */ /* 0x010e660000000a00 */
[----:B------:R4:W3:Y:S01]  /*0850*/  @P3 LDG.E.EL R9, desc[UR4][R24.64] ;  /* 0x0000000418093981 */ /* 0x0008e2000c2e1900 */
[----:B------:R-:W-:-:S03]  /*0860*/  CS2R R46, SRZ ;  /* 0x00000000002e7805 */ /* 0x000fc6000001ff00 */
[----:B------:R-:W3:Y:S04]  /*0870*/  @P3 LDG.E.EL R6, desc[UR4][R48.64] ;  /* 0x0000000430063981 */ /* 0x000ee8000c2e1900 */
[----:B------:R0:W3:Y:S01]  /*0880*/  @P3 LDG.E.EL R46, desc[UR4][R30.64] ;  /* 0x000000041e2e3981 */ /* 0x0000e2000c2e1900 */
[----:B----4-:R-:W4:Y:S01]  /*0890*/  LDC.64 R24, c[0x0][0x270] ;  /* 0x00009c00ff187b82 */ /* 0x010f220000000a00 */
[----:B------:R-:W-:Y:S02]  /*08a0*/  IMAD.MOV.U32 R3, RZ, RZ, RZ ;  /* 0x000000ffff037224 */ /* 0x000fe400078e00ff */
[----:B------:R1:W3:Y:S05]  /*08b0*/  @P3 LDG.E.EL R7, desc[UR4][R50.64] ;  /* 0x0000000432073981 */ /* 0x0002ea000c2e1900 */
[----:B0-----:R-:W0:Y:S01]  /*08c0*/  LDC.64 R30, c[0x0][0x268] ;  /* 0x00009a00ff1e7b82 */ /* 0x001e220000000a00 */
[----:B-1----:R-:W-:-:S07]  /*08d0*/  IMAD.WIDE R48, R8, 0x4, R22 ;  /* 0x0000000408307825 */ /* 0x002fce00078e0216 */
[----:B------:R-:W1:Y:S01]  /*08e0*/  LDC.64 R22, c[0x0][0x280] ;  /* 0x0000a000ff167b82 */ /* 0x000e620000000a00 */
[C---:B------:R-:W-:Y:S01]  /*08f0*/  IMAD.WIDE R26, R8.reuse, 0x4, R26 ;  /* 0x00000004081a7825 */ /* 0x040fe200078e021a */
[----:B------:R-:W3:Y:S03]  /*0900*/  @P4 LDG.E.EL R47, desc[UR4][R48.64+-0x100] ;  /* 0xffff0004302f4981 */ /* 0x000ee6000c2e1900 */
[----:B------:R-:W-:Y:S01]  /*0910*/  IMAD.MOV.U32 R4, RZ, RZ, RZ ;  /* 0x000000ffff047224 */ /* 0x000fe200078e00ff */
[----:B------:R-:W3:Y:S01]  /*0920*/  @P4 LDG.E.EL R15, desc[UR4][R26.64+-0x100] ;  /* 0xffff00041a0f4981 */ /* 0x000ee2000c2e1900 */
[----:B------:R-:W-:Y:S02]  /*0930*/  IMAD.MOV.U32 R11, RZ, RZ, RZ ;  /* 0x000000ffff0b7224 */ /* 0x000fe400078e00ff */
[----:B------:R-:W-:Y:S01]  /*0940*/  IMAD.MOV.U32 R50, RZ, RZ, RZ ;  /* 0x000000ffff327224 */ /* 0x000fe200078e00ff */
[----:B------:R0:W3:Y:S01]  /*0950*/  @P4 LDG.E.EL R3, desc[UR4][R26.64+-0x100] ;  /* 0xffff00041a034981 */ /* 0x0000e2000c2e1900 */
[----:B----4-:R-:W-:-:S03]  /*0960*/  IMAD.WIDE R24, R8, 0x4, R24 ;  /* 0x0000000408187825 */ /* 0x010fc600078e0218 */
[----:B------:R-:W4:Y:S01]  /*0970*/  @P4 LDG.E.EL R4, desc[UR4][R28.64+-0x100] ;  /* 0xffff00041c044981 */ /* 0x000f22000c2e1900 */
[----:B0-----:R-:W-:-:S03]  /*0980*/  IMAD.WIDE R30, R8, 0x4, R30 ;  /* 0x00000004081e7825 */ /* 0x001fc600078e021e */
[----:B------:R0:W3:Y:S01]  /*0990*/  @P4 LDG.E.EL R11, desc[UR4][R28.64+-0x100] ;  /* 0xffff00041c0b4981 */ /* 0x0000e2000c2e1900 */
[----:B------:R-:W-:-:S03]  /*09a0*/  CS2R R26, SRZ ;  /* 0x00000000001a7805 */ /* 0x000fc6000001ff00 */
[----:B------:R0:W3:Y:S01]  /*09b0*/  @P4 LDG.E.EL R50, desc[UR4][R48.64+-0x100] ;  /* 0xffff000430324981 */ /* 0x0000e2000c2e1900 */
[----:B-1----:R-:W-:-:S03]  /*09c0*/  IMAD.WIDE R22, R8, 0x4, R22 ;  /* 0x0000000408167825 */ /* 0x002fc600078e0216 */
[----:B------:R-:W3:Y:S01]  /*09d0*/  @P6 LDG.E.EL R26, desc[UR4][R24.64+-0x200] ;  /* 0xfffe0004181a6981 */ /* 0x000ee2000c2e1900 */
[----:B0-----:R-:W-:-:S03]  /*09e0*/  CS2R R28, SRZ ;  /* 0x00000000001c7805 */ /* 0x001fc6000001ff00 */
[----:B------:R0:W4:Y:S01]  /*09f0*/  @P6 LDG.E.EL R27, desc[UR4][R24.64+-0x200] ;  /* 0xfffe0004181b6981 */ /* 0x000122000c2e1900 */
[----:B------:R-:W-:-:S03]  /*0a00*/  CS2R R48, SRZ ;  /* 0x0000000000307805 */ /* 0x000fc6000001ff00 */
[----:B------:R-:W4:Y:S04]  /*0a10*/  @P6 LDG.E.EL R29, desc[UR4][R30.64+-0x200] ;  /* 0xfffe00041e1d6981 */ /* 0x000f28000c2e1900 */
[----:B------:R-:W4:Y:S01]  /*0a20*/  @P6 LDG.E.EL R28, desc[UR4][R30.64+-0x200] ;  /* 0xfffe00041e1c6981 */ /* 0x000f22000c2e1900 */
[----:B0-----:R-:W-:-:S03]  /*0a30*/  CS2R R24, SRZ ;  /* 0x0000000000187805 */ /* 0x001fc6000001ff00 */
[----:B------:R-:W4:Y:S04]  /*0a40*/  @P6 LDG.E.EL R49, desc[UR4][R34.64+-0x200] ;  /* 0xfffe000422316981 */ /* 0x000f28000c2e1900 */
[----:B------:R0:W4:Y:S04]  /*0a50*/  @P6 LDG.E.EL R48, desc[UR4][R34.64+-0x200] ;  /* 0xfffe000422306981 */ /* 0x000128000c2e1900 */
[----:B------:R-:W4:Y:S04]  /*0a60*/  @P6 LDG.E.EL R25, desc[UR4][R22.64+-0x200] ;  /* 0xfffe000416196981 */ /* 0x000f28000c2e1900 */
[----:B------:R-:W4:Y:S01]  /*0a70*/  @P6 LDG.E.EL R24, desc[UR4][R22.64+-0x200] ;  /* 0xfffe000416186981 */ /* 0x000f22000c2e1900 */
[----:B------:R-:W-:-:S02]  /*0a80*/  IMAD.SHL.U32 R17, R17, 0x40, RZ ;  /* 0x0000004011117824 */ /* 0x000fc400078e00ff */
[----:B------:R-:W-:Y:S02]  /*0a90*/  IMAD.SHL.U32 R20, R20, 0x4, RZ ;  /* 0x0000000414147824 */ /* 0x000fe400078e00ff */
[----:B------:R-:W-:Y:S02]  /*0aa0*/  IMAD.SHL.U32 R41, R41, 0x4, RZ ;  /* 0x0000000429297824 */ /* 0x000fe400078e00ff */
[----:B------:R-:W-:Y:S01]  /*0ab0*/  @!P5 FMUL R39, R39, 16777216 ;  /* 0x4b8000002727d820 */ /* 0x000fe20000400000 */
[----:B------:R-:W-:Y:S01]  /*0ac0*/  @!P5 FMUL R5, R5, 16777216 ;  /* 0x4b8000000505d820 */ /* 0x000fe20000400000 */
[----:B------:R-:W-:Y:S01]  /*0ad0*/  ISETP.GT.AND P1, PT, R8, 0xdf, PT ;  /* 0x000000df0800780c */ /* 0x000fe20003f24270 */
[----:B0-----:R-:W-:Y:S01]  /*0ae0*/  IMAD.MOV.U32 R34, RZ, RZ, RZ ;  /* 0x000000ffff227224 */ /* 0x001fe200078e00ff */
[----:B-----5:R-:W-:Y:S02]  /*0af0*/  SEL R31, R42, RZ, P6 ;  /* 0x000000ff2a1f7207 */ /* 0x020fe40003000000 */
[----:B--2---:R-:W-:-:S02]  /*0b00*/  SEL R14, R14, RZ, P6 ;  /* 0x000000ff0e0e7207 */ /* 0x004fc40003000000 */
[----:B---3--:R-:W-:Y:S02]  /*0b10*/  SEL R26, R26, RZ, P6 ;  /* 0x000000ff1a1a7207 */ /* 0x008fe40003000000 */
[----:B----4-:R-:W-:Y:S02]  /*0b20*/  SEL R27, R27, RZ, P6 ;  /* 0x000000ff1b1b7207 */ /* 0x010fe40003000000 */
[----:B------:R-:W-:Y:S02]  /*0b30*/  SEL R29, R29, RZ, P6 ;  /* 0x000000ff1d1d7207 */ /* 0x000fe40003000000 */
[----:B------:R-:W-:Y:S02]  /*0b40*/  SEL R28, R28, RZ, P6 ;  /* 0x000000ff1c1c7207 */ /* 0x000fe40003000000 */
[----:B------:R-:W-:Y:S02]  /*0b50*/  SEL R49, R49, RZ, P6 ;  /* 0x000000ff31317207 */ /* 0x000fe40003000000 */
[----:B------:R-:W-:-:S02]  /*0b60*/  SEL R48, R48, RZ, P6 ;  /* 0x000000ff30307207 */ /* 0x000fc40003000000 */
[----:B------:R-:W-:Y:S02]  /*0b70*/  SEL R30, R25, RZ, P6 ;  /* 0x000000ff191e7207 */ /* 0x000fe40003000000 */
[----:B------:R-:W-:Y:S02]  /*0b80*/  SEL R35, R24, RZ, P6 ;  /* 0x000000ff18237207 */ /* 0x000fe40003000000 */
[----:B------:R-:W-:-:S04]  /*0b90*/  IADD3 R22, P6, R8, R17, RZ ;  /* 0x0000001108167210 */ /* 0x000fc80007fde0ff */
[----:B------:R-:W-:Y:S02]  /*0ba0*/  LEA.HI.X.SX32 R23, R17, R16, 0x1, P6 ;  /* 0x0000001011177211 */ /* 0x000fe400030f0eff */
[----:B------:R-:W-:-:S04]  /*0bb0*/  IADD3 R17, P6, R20, R22, RZ ;  /* 0x0000001614117210 */ /* 0x000fc80007fde0ff */
[----:B------:R-:W-:Y:S02]  /*0bc0*/  LEA.HI.X.SX32 R20, R20, R23, 0x1, P6 ;  /* 0x0000001714147211 */ /* 0x000fe400030f0eff */
[----:B------:R-:W-:-:S04]  /*0bd0*/  IADD3 R16, P6, R41, R22, RZ ;  /* 0x0000001629107210 */ /* 0x000fc80007fde0ff */
[----:B------:R-:W-:Y:S02]  /*0be0*/  LEA.HI.X.SX32 R41, R41, R23, 0x1, P6 ;  /* 0x0000001729297211 */ /* 0x000fe400030f0eff */
[C---:B------:R-:W-:Y:S02]  /*0bf0*/  LEA R24, P6, R17.reuse, UR6, 0x2 ;  /* 0x0000000611187c11 */ /* 0x040fe4000f8c10ff */
[C---:B------:R-:W-:Y:S02]  /*0c00*/  LEA R22, P5, R16.reuse, UR6, 0x2 ;  /* 0x0000000610167c11 */ /* 0x040fe4000f8a10ff */
[----:B------:R-:W-:Y:S02]  /*0c10*/  LEA.HI.X R25, R17, UR7, R20, 0x2, P6 ;  /* 0x0000000711197c11 */ /* 0x000fe4000b0f1414 */
[----:B------:R-:W-:Y:S02]  /*0c20*/  LEA.HI.X R23, R16, UR7, R41, 0x2, P5 ;  /* 0x0000000710177c11 */ /* 0x000fe4000a8f1429 */
[----:B------:R-:W0:Y:S01]  /*0c30*/  LDC.64 R16, c[0x0][0x298] ;  /* 0x0000a600ff107b82 */ /* 0x000e220000000a00 */
[----:B------:R-:W-:Y:S01]  /*0c40*/  ISETP.LT.AND P5, PT, R21, 0x3900, P1 ;  /* 0x000039001500780c */ /* 0x000fe20000fa1270 */
[----:B------:R-:W-:-:S02]  /*0c50*/  IMAD.MOV.U32 R41, RZ, RZ, RZ ;  /* 0x000000ffff297224 */ /* 0x000fc400078e00ff */
[----:B0-----:R-:W-:-:S10]  /*0c60*/  IMAD.WIDE R16, R8, 0x4, R16 ;  /* 0x0000000408107825 */ /* 0x001fd400078e0210 */
[----:B------:R-:W2:Y:S04]  /*0c70*/  @P5 LDG.E.EL R41, desc[UR4][R16.64+-0x380] ;  /* 0xfffc800410295981 */ /* 0x000ea8000c2e1900 */
[----:B------:R-:W3:Y:S01]  /*0c80*/  @P5 LDG.E.EL R34, desc[UR4][R16.64+-0x380] ;  /* 0xfffc800410225981 */ /* 0x000ee2000c2e1900 */
[----:B------:R-:W-:Y:S01]  /*0c90*/  IMAD.MOV.U32 R20, RZ, RZ, RZ ;  /* 0x000000ffff147224 */ /* 0x000fe200078e00ff */
[----:B------:R-:W-:Y:S01]  /*0ca0*/  SEL R36, R36, RZ, P4 ;  /* 0x000000ff24247207 */ /* 0x000fe20002000000 */
[----:B------:R-:W-:-:S04]  /*0cb0*/  IMAD.MOV.U32 R13, RZ, RZ, RZ ;  /* 0x000000ffff0d7224 */ /* 0x000fc800078e00ff */
[----:B------:R0:W4:Y:S01]  /*0cc0*/  @P5 LDG.E.EL R20, desc[UR4][R24.64+-0x380] ;  /* 0xfffc800418145981 */ /* 0x000122000c2e1900 */
[----:B------:R-:W-:-:S03]  /*0cd0*/  P2R R43, PR, RZ, 0x8 ;  /* 0x00000008ff2b7803 */ /* 0x000fc60000000000 */
[----:B------:R1:W5:Y:S01]  /*0ce0*/  @P3 LDG.E.EL R13, desc[UR4][R52.64] ;  /* 0x00000004340d3981 */ /* 0x000362000c2e1900 */
[----:B0-----:R0:W1:Y:S02]  /*0cf0*/  MUFU.RCP R25, R18 ;  /* 0x0000001200197308 */ /* 0x0010640000001000 */
[----:B0-----:R-:W-:-:S06]  /*0d00*/  FADD R18, R36, 0.0010000000474974513054 ;  /* 0x3a83126f24127421 */ /* 0x001fcc0000000000 */
[----:B------:R-:W0:Y:S01]  /*0d10*/  MUFU.SQRT R36, R18 ;  /* 0x0000001200247308 */ /* 0x000e220000002000 */
[----:B------:R-:W-:Y:S01]  /*0d20*/  P2R R12, PR, RZ, 0x4 ;  /* 0x00000004ff0c7803 */ /* 0x000fe20000000000 */
[----:B-1----:R-:W-:Y:S01]  /*0d30*/  FMUL R38, R25, R38 ;  /* 0x0000002619267220 */ /* 0x002fe20000400000 */
[----:B------:R-:W-:-:S05]  /*0d40*/  FADD R26, R26, 0.0010000000474974513054 ;  /* 0x3a83126f1a1a7421 */ /* 0x000fca0000000000 */
[----:B------:R-:W1:Y:S01]  /*0d50*/  MUFU.RCP R17, R32 ;  /* 0x0000002000117308 */ /* 0x000e620000001000 */
[----:B------:R-:W-:Y:S01]  /*0d60*/  P2R R10, PR, RZ, 0x1 ;  /* 0x00000001ff0a7803 */ /* 0x000fe20000000000 */
[----:B------:R-:W-:Y:S01]  /*0d70*/  FADD R27, R27, 0.0010000000474974513054 ;  /* 0x3a83126f1b1b7421 */ /* 0x000fe20000000000 */
[----:B0-----:R-:W-:Y:S01]  /*0d80*/  FSETP.GEU.AND P0, PT, R36, 1.175494350822287508e-38, PT ;  /* 0x008000002400780b */ /* 0x001fe20003f0e000 */
[----:B-1----:R-:W-:Y:S01]  /*0d90*/  FMUL R40, R17, R40 ;  /* 0x0000002811287220 */ /* 0x002fe20000400000 */
[----:B------:R-:W-:-:S03]  /*0da0*/  IMAD.MOV.U32 R32, RZ, RZ, RZ ;  /* 0x000000ffff207224 */ /* 0x000fc600078e00ff */
[----:B------:R0:W-:Y:S02]  /*0db0*/  MUFU.RCP R52, R39 ;  /* 0x0000002700347308 */ /* 0x0001e40000001000 */
[----:B0-----:R-:W-:Y:S01]  /*0dc0*/  IMAD.MOV.U32 R39, RZ, RZ, RZ ;  /* 0x000000ffff277224 */ /* 0x001fe200078e00ff */
[----:B--2---:R-:W-:-:S05]  /*0dd0*/  SEL R41, R41, RZ, P5 ;  /* 0x000000ff29297207 */ /* 0x004fca0002800000 */
[----:B------:R-:W-:-:S04]  /*0de0*/  FADD R42, R41, 0.0010000000474974513054 ;  /* 0x3a83126f292a7421 */ /* 0x000fc80000000000 */
[----:B------:R-:W0:Y:S01]  /*0df0*/  MUFU.SQRT R41, R42 ;  /* 0x0000002a00297308 */ /* 0x000e220000002000 */
[----:B---3--:R-:W-:-:S05]  /*0e00*/  SEL R34, R34, RZ, P5 ;  /* 0x000000ff22227207 */ /* 0x008fca0002800000 */
[----:B------:R-:W-:-:S04]  /*0e10*/  FADD R51, R34, 0.0010000000474974513054 ;  /* 0x3a83126f22337421 */ /* 0x000fc80000000000 */
[----:B------:R-:W1:Y:S01]  /*0e20*/  MUFU.SQRT R34, R51 ;  /* 0x0000003300227308 */ /* 0x000e620000002000 */
[C---:B0-----:R-:W-:Y:S02]  /*0e30*/  FSETP.GT.AND P6, PT, R41.reuse, 8.50705917302346158658e+37, PT ;  /* 0x7e8000002900780b */ /* 0x041fe40003fc4000 */
[----:B------:R-:W-:Y:S02]  /*0e40*/  FSETP.GEU.AND P3, PT, R41, 1.175494350822287508e-38, PT ;  /* 0x008000002900780b */ /* 0x000fe40003f6e000 */
[----:B------:R-:W-:-:S09]  /*0e50*/  FSEL R24, R37, 1, P6 ;  /* 0x3f80000025187808 */ /* 0x000fd20003000000 */
[----:B------:R-:W-:Y:S01]  /*0e60*/  @P6 FMUL R41, R41, 0.25 ;  /* 0x3e80000029296820 */ /* 0x000fe20000400000 */
[C---:B-1----:R-:W-:Y:S02]  /*0e70*/  FSETP.GT.AND P6, PT, R34.reuse, 8.50705917302346158658e+37, PT ;  /* 0x7e8000002200780b */ /* 0x042fe40003fc4000 */
[C---:B------:R-:W-:Y:S02]  /*0e80*/  FSETP.GEU.AND P2, PT, R34.reuse, 1.175494350822287508e-38, PT ;  /* 0x008000002200780b */ /* 0x040fe40003f4e000 */
[C---:B------:R-:W-:Y:S01]  /*0e90*/  FSEL R25, R37.reuse, 1, P6 ;  /* 0x3f80000025197808 */ /* 0x040fe20003000000 */
[----:B------:R-:W0:Y:S08]  /*0ea0*/  MUFU.SQRT R42, R26 ;  /* 0x0000001a002a7308 */ /* 0x000e300000002000 */
[----:B------:R-:W-:Y:S01]  /*0eb0*/  @P6 FMUL R34, R34, 0.25 ;  /* 0x3e80000022226820 */ /* 0x000fe20000400000 */
[----:B------:R-:W-:Y:S01]  /*0ec0*/  FSETP.GT.AND P6, PT, R36, 8.50705917302346158658e+37, PT ;  /* 0x7e8000002400780b */ /* 0x000fe20003fc4000 */
[----:B------:R-:W1:Y:S03]  /*0ed0*/  MUFU.SQRT R51, R27 ;  /* 0x0000001b00337308 */ /* 0x000e660000002000 */
[----:B------:R-:W-:-:S09]  /*0ee0*/  FSEL R17, R37, 1, P6 ;  /* 0x3f80000025117808 */ /* 0x000fd20003000000 */
[----:B------:R-:W-:Y:S01]  /*0ef0*/  @P6 FMUL R36, R36, 0.25 ;  /* 0x3e80000024246820 */ /* 0x000fe20000400000 */
[----:B------:R-:W-:-:S03]  /*0f00*/  @!P0 FMUL R17, R17, 16777216 ;  /* 0x4b80000011118820 */ /* 0x000fc60000400000 */
[----:B------:R-:W-:Y:S01]  /*0f10*/  @!P0 FMUL R36, R36, 16777216 ;  /* 0x4b80000024248820 */ /* 0x000fe20000400000 */
[----:B0-----:R-:W-:Y:S02]  /*0f20*/  FSETP.GT.AND P6, PT, R42, 8.50705917302346158658e+37, PT ;  /* 0x7e8000002a00780b */ /* 0x001fe40003fc4000 */
[----:B------:R-:W-:Y:S02]  /*0f30*/  ISETP.NE.AND P0, PT, R10, RZ, PT ;  /* 0x000000ff0a00720c */ /* 0x000fe40003f05270 */
[----:B------:R-:W-:Y:S01]  /*0f40*/  P2R R16, PR, RZ, 0x8 ;  /* 0x00000008ff107803 */ /* 0x000fe20000000000 */
[----:B------:R-:W0:Y:S01]  /*0f50*/  MUFU.RCP R10, R36 ;  /* 0x00000024000a7308 */ /* 0x000e220000001000 */
[----:B-1----:R-:W-:Y:S02]  /*0f60*/  FSETP.GT.AND P3, PT, R51, 8.50705917302346158658e+37, PT ;  /* 0x7e8000003300780b */ /* 0x002fe40003f64000 */
[----:B------:R-:W-:Y:S02]  /*0f70*/  FSETP.GEU.AND P1, PT, R42, 1.175494350822287508e-38, PT ;  /* 0x008000002a00780b */ /* 0x000fe40003f2e000 */
[----:B------:R-:W-:-:S03]  /*0f80*/  FSEL R18, R37, 1, P6 ;  /* 0x3f80000025127808 */ /* 0x000fc60003000000 */
[----:B------:R-:W-:Y:S01]  /*0f90*/  @P6 FMUL R42, R42, 0.25 ;  /* 0x3e8000002a2a6820 */ /* 0x000fe20000400000 */
[----:B------:R-:W-:Y:S02]  /*0fa0*/  FSETP.GEU.AND P6, PT, R51, 1.175494350822287508e-38, PT ;  /* 0x008000003300780b */ /* 0x000fe40003fce000 */
[----:B------:R-:W-:-:S03]  /*0fb0*/  FSEL R26, R37, 1, P3 ;  /* 0x3f800000251a7808 */ /* 0x000fc60001800000 */
[----:B------:R-:W-:Y:S01]  /*0fc0*/  @P3 FMUL R51, R51, 0.25 ;  /* 0x3e80000033333820 */ /* 0x000fe20000400000 */
[----:B------:R-:W-:Y:S01]  /*0fd0*/  ISETP.NE.AND P3, PT, R16, RZ, PT ;  /* 0x000000ff1000720c */ /* 0x000fe20003f65270 */
[----:B0-----:R-:W-:Y:S02]  /*0fe0*/  FMUL R10, R10, R17 ;  /* 0x000000110a0a7220 */ /* 0x001fe40000400000 */
[----:B------:R-:W0:Y:S01]  /*0ff0*/  LDC.64 R16, c[0x0][0x290] ;  /* 0x0000a400ff107b82 */ /* 0x000e220000000a00 */
[----:B------:R-:W-:-:S04]  /*1000*/  @!P1 FMUL R42, R42, 16777216 ;  /* 0x4b8000002a2a9820 */ /* 0x000fc80000400000 */
[----:B------:R-:W1:Y:S01]  /*1010*/  MUFU.RCP R27, R42 ;  /* 0x0000002a001b7308 */ /* 0x000e620000001000 */
[----:B------:R-:W-:Y:S01]  /*1020*/  @!P1 FMUL R18, R18, 16777216 ;  /* 0x4b80000012129820 */ /* 0x000fe20000400000 */
[----:B------:R-:W-:-:S03]  /*1030*/  ISETP.NE.AND P1, PT, R19, RZ, PT ;  /* 0x000000ff1300720c */ /* 0x000fc60003f25270 */
[----:B-1----:R-:W-:Y:S01]  /*1040*/  FMUL R27, R27, R18 ;  /* 0x000000121b1b7220 */ /* 0x002fe20000400000 */
[----:B0-----:R-:W-:Y:S02]  /*1050*/  IMAD.WIDE R18, R8, 0x4, R16 ;  /* 0x0000000408127825 */ /* 0x001fe400078e0210 */
[----:B------:R-:W0:Y:S02]  /*1060*/  LDC.64 R16, c[0x0][0x2a0] ;  /* 0x0000a800ff107b82 */ /* 0x000e240000000a00 */
[----:B------:R-:W-:Y:S01]  /*1070*/  @!P2 FMUL R34, R34, 16777216 ;  /* 0x4b8000002222a820 */ /* 0x000fe20000400000 */
[----:B------:R-:W-:Y:S01]  /*1080*/  @!P2 FMUL R25, R25, 16777216 ;  /* 0x4b8000001919a820 */ /* 0x000fe20000400000 */
[----:B------:R-:W-:Y:S01]  /*1090*/  ISETP.NE.AND P2, PT, R12, RZ, PT ;  /* 0x000000ff0c00720c */ /* 0x000fe20003f45270 */
[----:B------:R-:W-:Y:S01]  /*10a0*/  IMAD.MOV.U32 R12, RZ, RZ, RZ ;  /* 0x000000ffff0c7224 */ /* 0x000fe200078e00ff */
[----:B------:R-:W-:Y:S01]  /*10b0*/  CS2R R36, SRZ ;  /* 0x0000000000247805 */ /* 0x000fe2000001ff00 */
[----:B------:R-:W2:Y:S04]  /*10c0*/  @P5 LDG.E.EL R32, desc[UR4][R18.64+-0x380] ;  /* 0xfffc800412205981 */ /* 0x000ea8000c2e1900 */
[----:B------:R0:W3:Y:S04]  /*10d0*/  @P5 LDG.E.EL R12, desc[UR4][R22.64+-0x380] ;  /* 0xfffc8004160c5981 */ /* 0x0000e8000c2e1900 */
[----:B------:R1:W3:Y:S01]  /*10e0*/  @P5 LDG.E.EL R36, desc[UR4][R18.64+-0x380] ;  /* 0xfffc800412245981 */ /* 0x0002e2000c2e1900 */
[----:B0-----:R-:W-:-:S02]  /*10f0*/  IMAD.WIDE R22, R8, 0x4, R16 ;  /* 0x0000000408167825 */ /* 0x001fc400078e0210 */
[----:B------:R-:W0:Y:S01]  /*1100*/  LDC.64 R16, c[0x0][0x2a8] ;  /* 0x0000aa00ff107b82 */ /* 0x000e220000000a00 */
[----:B-1----:R-:W-:Y:S02]  /*1110*/  CS2R R18, SRZ ;  /* 0x0000000000127805 */ /* 0x002fe4000001ff00 */
[----:B------:R-:W3:Y:S04]  /*1120*/  @P5 LDG.E.EL R37, desc[UR4][R22.64+-0x380] ;  /* 0xfffc800416255981 */ /* 0x000ee8000c2e1900 */
[----:B------:R1:W3:Y:S01]  /*1130*/  @P5 LDG.E.EL R39, desc[UR4][R22.64+-0x380] ;  /* 0xfffc800416275981 */ /* 0x0002e2000c2e1900 */
[----:B0-----:R-:W-:-:S05]  /*1140*/  IMAD.WIDE R16, R8, 0x4, R16 ;  /* 0x0000000408107825 */ /* 0x001fca00078e0210 */
[----:B------:R-:W3:Y:S04]  /*1150*/  @P5 LDG.E.EL R19, desc[UR4][R16.64+-0x380] ;  /* 0xfffc800410135981 */ /* 0x000ee8000c2e1900 */
[----:B------:R0:W3:Y:S01]  /*1160*/  @P5 LDG.E.EL R18, desc[UR4][R16.64+-0x380] ;  /* 0xfffc800410125981 */ /* 0x0000e2000c2e1900 */
[----:B------:R-:W0:Y:S01]  /*1170*/  MUFU.RCP R34, R34 ;  /* 0x0000002200227308 */ /* 0x000e220000001000 */
[----:B------:R-:W-:Y:S01]  /*1180*/  @!P3 FMUL R41, R41, 16777216 ;  /* 0x4b8000002929b820 */ /* 0x000fe20000400000 */
[----:B------:R-:W-:Y:S01]  /*1190*/  @!P3 FMUL R24, R24, 16777216 ;  /* 0x4b8000001818b820 */ /* 0x000fe20000400000 */
[----:B------:R-:W-:Y:S01]  /*11a0*/  ISETP.NE.AND P3, PT, R43, RZ, PT ;  /* 0x000000ff2b00720c */ /* 0x000fe20003f65270 */
[----:B------:R-:W-:-:S03]  /*11b0*/  @!P6 FMUL R51, R51, 16777216 ;  /* 0x4b8000003333e820 */ /* 0x000fc60000400000 */
[----:B-----5:R-:W-:Y:S01]  /*11c0*/  SEL R13, R13, RZ, P3 ;  /* 0x000000ff0d0d7207 */ /* 0x020fe20001800000 */
[----:B------:R-:W5:Y:S01]  /*11d0*/  MUFU.RCP R41, R41 ;  /* 0x0000002900297308 */ /* 0x000f620000001000 */
[----:B0-----:R-:W-:Y:S01]  /*11e0*/  FMUL R25, R34, R25 ;  /* 0x0000001922197220 */ /* 0x001fe20000400000 */
[----:B------:R-:W-:Y:S02]  /*11f0*/  SEL R34, R9, RZ, P3 ;  /* 0x000000ff09227207 */ /* 0x000fe40001800000 */
[----:B-1----:R-:W-:Y:S02]  /*1200*/  SEL R22, R45, RZ, P3 ;  /* 0x000000ff2d167207 */ /* 0x002fe40001800000 */
[----:B------:R-:W-:Y:S01]  /*1210*/  SEL R7, R7, RZ, P3 ;  /* 0x000000ff07077207 */ /* 0x000fe20001800000 */
[----:B------:R-:W-:Y:S01]  /*1220*/  FADD R9, R13, -R34 ;  /* 0x800000220d097221 */ /* 0x000fe20000000000 */
[----:B------:R-:W-:Y:S02]  /*1230*/  SEL R34, R15, RZ, P4 ;  /* 0x000000ff0f227207 */ /* 0x000fe40002000000 */
[----:B------:R-:W-:Y:S01]  /*1240*/  SEL R15, R2, RZ, P4 ;  /* 0x000000ff020f7207 */ /* 0x000fe20002000000 */
[----:B------:R-:W0:Y:S01]  /*1250*/  MUFU.RCP R51, R51 ;  /* 0x0000003300337308 */ /* 0x000e220000001000 */
[----:B------:R-:W-:Y:S01]  /*1260*/  FADD R7, R7, -R22 ;  /* 0x8000001607077221 */ /* 0x000fe20000000000 */
[----:B------:R-:W-:-:S02]  /*1270*/  FMUL R5, R52, R5 ;  /* 0x0000000534057220 */ /* 0x000fc40000400000 */
[----:B------:R-:W-:Y:S01]  /*1280*/  FADD R16, R15, -R34 ;  /* 0x800000220f107221 */ /* 0x000fe20000000000 */
[----:B------:R-:W-:Y:S01]  /*1290*/  SEL R2, R46, RZ, P3 ;  /* 0x000000ff2e027207 */ /* 0x000fe20001800000 */
[----:B------:R-:W-:Y:S01]  /*12a0*/  FMUL R40, R40, R7 ;  /* 0x0000000728287220 */ /* 0x000fe20000400000 */
[----:B------:R-:W-:Y:S01]  /*12b0*/  SEL R13, R44, RZ, P3 ;  /* 0x000000ff2c0d7207 */ /* 0x000fe20001800000 */
[----:B------:R-:W-:Y:S01]  /*12c0*/  FMUL R9, R38, R9 ;  /* 0x0000000926097220 */ /* 0x000fe20000400000 */
[----:B------:R-:W-:Y:S01]  /*12d0*/  FMUL R5, R5, R16 ;  /* 0x0000001005057220 */ /* 0x000fe20000400000 */
[----:B----4-:R-:W-:Y:S02]  /*12e0*/  SEL R7, R20, RZ, P5 ;  /* 0x000000ff14077207 */ /* 0x010fe40002800000 */
[----:B------:R-:W-:Y:S01]  /*12f0*/  SEL R16, R3, RZ, P4 ;  /* 0x000000ff03107207 */ /* 0x000fe20002000000 */
[----:B------:R-:W-:Y:S01]  /*1300*/  FADD R14, R14, -R29 ;  /* 0x8000001d0e0e7221 */ /* 0x000fe20000000000 */
[----:B------:R-:W-:Y:S01]  /*1310*/  SEL R3, R33, RZ, P4 ;  /* 0x000000ff21037207 */ /* 0x000fe20002000000 */
[----:B------:R-:W-:Y:S01]  /*1320*/  @!P6 FMUL R26, R26, 16777216 ;  /* 0x4b8000001a1ae820 */ /* 0x000fe20000400000 */
[----:B------:R-:W-:Y:S01]  /*1330*/  FFMA R2, R2, R9, R13 ;  /* 0x0000000902027223 */ /* 0x000fe2000000000d */
[----:B-----5:R-:W-:Y:S01]  /*1340*/  FMUL R24, R41, R24 ;  /* 0x0000001829187220 */ /* 0x020fe20000400000 */
[----:B------:R-:W-:Y:S01]  /*1350*/  FMUL R14, R27, R14 ;  /* 0x0000000e1b0e7220 */ /* 0x000fe20000400000 */
[----:B------:R-:W-:Y:S01]  /*1360*/  FADD R3, R3, -R16 ;  /* 0x8000001003037221 */ /* 0x000fe20000000000 */
[----:B0-----:R-:W-:Y:S01]  /*1370*/  FMUL R26, R51, R26 ;  /* 0x0000001a331a7220 */ /* 0x001fe20000400000 */
[----:B------:R-:W-:Y:S01]  /*1380*/  FADD R31, R31, -R28 ;  /* 0x8000001c1f1f7221 */ /* 0x000fe20000000000 */
[----:B------:R-:W-:-:S03]  /*1390*/  FFMA R14, R49, R14, R30 ;  /* 0x0000000e310e7223 */ /* 0x000fc6000000001e */
[----:B------:R-:W-:Y:S01]  /*13a0*/  FMUL R26, R26, R31 ;  /* 0x0000001f1a1a7220 */ /* 0x000fe20000400000 */
[----:B------:R-:W-:Y:S02]  /*13b0*/  SEL R4, R4, RZ, P4 ;  /* 0x000000ff04047207 */ /* 0x000fe40002000000 */
[----:B------:R-:W-:Y:S01]  /*13c0*/  SEL R47, R47, RZ, P4 ;  /* 0x000000ff2f2f7207 */ /* 0x000fe20002000000 */
[----:B------:R-:W-:Y:S01]  /*13d0*/  FFMA R26, R48, R26, R35 ;  /* 0x0000001a301a7223 */ /* 0x000fe20000000023 */
[----:B------:R-:W-:Y:S01]  /*13e0*/  FMUL R3, R10, R3 ;  /* 0x000000030a037220 */ /* 0x000fe20000400000 */
[----:B------:R-:W-:Y:S02]  /*13f0*/  ISETP.GT.AND P6, PT, R8, 0xdf, PT ;  /* 0x000000df0800780c */ /* 0x000fe40003fc4270 */
[----:B------:R-:W-:Y:S01]  /*1400*/  FFMA R5, R4, R5, R47 ;  /* 0x0000000504057223 */ /* 0x000fe2000000002f */
[----:B------:R-:W-:Y:S02]  /*1410*/  SEL R6, R6, RZ, P3 ;  /* 0x000000ff06067207 */ /* 0x000fe40001800000 */
[----:B--2---:R-:W-:-:S02]  /*1420*/  SEL R32, R32, RZ, P5 ;  /* 0x000000ff20207207 */ /* 0x004fc40002800000 */
[----:B---3--:R-:W-:-:S03]  /*1430*/  SEL R12, R12, RZ, P5 ;  /* 0x000000ff0c0c7207 */ /* 0x008fc60002800000 */
[----:B------:R-:W-:Y:S01]  /*1440*/  FADD R7, R7, -R32 ;  /* 0x8000002007077221 */ /* 0x000fe20000000000 */
[----:B------:R-:W-:-:S03]  /*1450*/  SEL R9, R36, RZ, P5 ;  /* 0x000000ff24097207 */ /* 0x000fc60002800000 */
[----:B------:R-:W-:Y:S02]  /*1460*/  FMUL R7, R24, R7 ;  /* 0x0000000718077220 */ /* 0x000fe40000400000 */
[----:B------:R-:W-:Y:S01]  /*1470*/  FADD R12, R12, -R9 ;  /* 0x800000090c0c7221 */ /* 0x000fe20000000000 */
[----:B------:R-:W-:-:S03]  /*1480*/  SEL R9, R50, RZ, P4 ;  /* 0x000000ff32097207 */ /* 0x000fc60002000000 */
[----:B------:R-:W-:Y:S02]  /*1490*/  FMUL R25, R25, R12 ;  /* 0x0000000c19197220 */ /* 0x000fe40000400000 */
[----:B------:R-:W0:Y:S01]  /*14a0*/  LDC.64 R12, c[0x0][0x2b0] ;  /* 0x0000ac00ff0c7b82 */ /* 0x000e220000000a00 */
[----:B------:R-:W-:Y:S02]  /*14b0*/  SEL R16, R37, RZ, P5 ;  /* 0x000000ff25107207 */ /* 0x000fe40002800000 */
[----:B------:R-:W-:Y:S02]  /*14c0*/  SEL R39, R39, RZ, P5 ;  /* 0x000000ff27277207 */ /* 0x000fe40002800000 */
[----:B------:R-:W-:Y:S02]  /*14d0*/  SEL R19, R19, RZ, P5 ;  /* 0x000000ff13137207 */ /* 0x000fe40002800000 */
[----:B------:R-:W-:-:S03]  /*14e0*/  SEL R18, R18, RZ, P5 ;  /* 0x000000ff12127207 */ /* 0x000fc60002800000 */
[----:B------:R-:W-:Y:S01]  /*14f0*/  FFMA R7, R16, R7, R19 ;  /* 0x0000000710077223 */ /* 0x000fe20000000013 */
[----:B------:R-:W-:Y:S02]  /*1500*/  SEL R16, R11, RZ, P4 ;  /* 0x000000ff0b107207 */ /* 0x000fe40002000000 */
[C---:B------:R-:W-:Y:S01]  /*1510*/  FSETP.GEU.AND P4, PT, R14.reuse, RZ, PT ;  /* 0x000000ff0e00720b */ /* 0x040fe20003f8e000 */
[----:B------:R-:W-:Y:S01]  /*1520*/  FFMA R18, R39, R25, R18 ;  /* 0x0000001927127223 */ /* 0x000fe20000000012 */
[C---:B------:R-:W-:Y:S02]  /*1530*/  FSETP.GEU.AND P5, PT, R7.reuse, RZ, PT ;  /* 0x000000ff0700720b */ /* 0x040fe40003fae000 */
[----:B------:R-:W-:Y:S02]  /*1540*/  FSEL R14, R14, RZ, P4 ;  /* 0x000000ff0e0e7208 */ /* 0x000fe40002000000 */
[----:B------:R-:W-:Y:S02]  /*1550*/  FSETP.GEU.AND P4, PT, R26, RZ, PT ;  /* 0x000000ff1a00720b */ /* 0x000fe40003f8e000 */
[----:B------:R-:W-:-:S02]  /*1560*/  FSEL R7, R7, RZ, P5 ;  /* 0x000000ff07077208 */ /* 0x000fc40002800000 */
[----:B------:R-:W-:Y:S01]  /*1570*/  FSETP.GEU.AND P5, PT, R18, RZ, PT ;  /* 0x000000ff1200720b */ /* 0x000fe20003fae000 */
[----:B------:R-:W-:Y:S01]  /*1580*/  FFMA R3, R16, R3, R9 ;  /* 0x0000000310037223 */ /* 0x000fe20000000009 */
[----:B------:R-:W-:Y:S02]  /*1590*/  FSEL R15, R26, RZ, P4 ;  /* 0x000000ff1a0f7208 */ /* 0x000fe40002000000 */
[----:B------:R-:W-:Y:S02]  /*15a0*/  ISETP.GE.AND P4, PT, R21, 0x3900, PT ;  /* 0x000039001500780c */ /* 0x000fe40003f86270 */
[----:B------:R-:W-:Y:S02]  /*15b0*/  FSEL R18, R18, RZ, P5 ;  /* 0x000000ff12127208 */ /* 0x000fe40002800000 */
[----:B------:R-:W-:Y:S02]  /*15c0*/  SEL R9, R0, RZ, P3 ;  /* 0x000000ff00097207 */ /* 0x000fe40001800000 */
[----:B------:R-:W-:-:S02]  /*15d0*/  @P2 FSEL R14, R7, RZ, P6 ;  /* 0x000000ff070e2208 */ /* 0x000fc40003000000 */
[----:B------:R-:W-:Y:S01]  /*15e0*/  @P2 FSEL R15, R18, RZ, P6 ;  /* 0x000000ff120f2208 */ /* 0x000fe20003000000 */
[----:B------:R-:W-:Y:S01]  /*15f0*/  FFMA R40, R9, R40, R6 ;  /* 0x0000002809287223 */ /* 0x000fe20000000006 */
[----:B------:R-:W-:Y:S02]  /*1600*/  FSETP.GEU.AND P2, PT, R5, RZ, PT ;  /* 0x000000ff0500720b */ /* 0x000fe40003f4e000 */
[----:B------:R-:W-:Y:S02]  /*1610*/  FSETP.GEU.AND P3, PT, R3, RZ, PT ;  /* 0x000000ff0300720b */ /* 0x000fe40003f6e000 */
[----:B------:R-:W-:Y:S02]  /*1620*/  @!P0 FSEL R14, R5, RZ, P2 ;  /* 0x000000ff050e8208 */ /* 0x000fe40001000000 */
[----:B------:R-:W-:Y:S02]  /*1630*/  @!P0 FSEL R15, R3, RZ, P3 ;  /* 0x000000ff030f8208 */ /* 0x000fe40001800000 */
[----:B------:R-:W-:-:S02]  /*1640*/  FSETP.GEU.AND P0, PT, R2, RZ, PT ;  /* 0x000000ff0200720b */ /* 0x000fc40003f0e000 */
[----:B------:R-:W-:Y:S01]  /*1650*/  FSETP.GEU.AND P2, PT, R40, RZ, PT ;  /* 0x000000ff2800720b */ /* 0x000fe20003f4e000 */
[----:B0-----:R-:W-:Y:S01]  /*1660*/  IMAD.WIDE R12, R21, 0x4, R12 ;  /* 0x00000004150c7825 */ /* 0x001fe200078e020c */
[----:B------:R-:W-:Y:S02]  /*1670*/  @!P1 FSEL R14, R2, RZ, P0 ;  /* 0x000000ff020e9208 */ /* 0x000fe40000000000 */
[----:B------:R-:W-:Y:S01]  /*1680*/  @!P1 FSEL R15, R40, RZ, P2 ;  /* 0x000000ff280f9208 */ /* 0x000fe20001000000 */
[----:B------:R-:W-:Y:S08]  /*1690*/  @P4 EXIT ;  /* 0x000000000000494d */ /* 0x000ff00003800000 */
[----:B------:R-:W-:Y:S01]  /*16a0*/  STG.E.64 desc[UR4][R12.64], R14 ;  /* 0x0000000e0c007986 */ /* 0x000fe2000c101b04 */
[----:B------:R-:W-:Y:S05]  /*16b0*/  EXIT ;  /* 0x000000000000794d */ /* 0x000fea0003800000 */
.L_x_0:
[----:B------:R-:W-:-:S00]  /*16c0*/  BRA `(.L_x_0) ;  /* 0xfffffffc00fc7947 */ /* 0x000fc0000383ffff */
[----:B------:R-:W-:-:S00]  /*16d0*/  NOP ;  /* 0x0000000000007918 */ /* 0x000fc00000000000 */
        /* <DEDUP_REMOVED lines=10> */
.L_x_1:


//--------------------- .nv.global.init           --------------------------
	.section	.nv.global.init,"aw",@progbits
.nv.global.init:
	.type		_$_str,@object
	.size		_$_str,(_$_str_$_2 - _$_str)
_$_str:
        /*0000*/ 	.byte	0x5f, 0x5f, 0x43, 0x55, 0x44, 0x41, 0x5f, 0x46, 0x54, 0x5a, 0x00
	.type		_$_str_$_2,@object
	.size		_$_str_$_2,(.L_1 - _$_str_$_2)
_$_str_$_2:
        /*000b*/ 	.byte	0x5f, 0x5f, 0x43, 0x55, 0x44, 0x41, 0x5f, 0x50, 0x52, 0x45, 0x43, 0x5f, 0x53, 0x51, 0x52, 0x54
        /*001b*/ 	.byte	0x00
.L_1:


//--------------------- .nv.constant0.triton_poi_fused_cat_8 --------------------------
	.section	.nv.constant0.triton_poi_fused_cat_8,"a",@progbits
	.sectionflags	@""
	.align	4
.nv.constant0.triton_poi_fused_cat_8:
	.zero		700
